	.headerflags	@"EF_CUDA_TEXMODE_UNIFIED EF_CUDA_64BIT_ADDRESS EF_CUDA_ACCELERATORS EF_CUDA_SM90 EF_CUDA_VIRTUAL_SM(EF_CUDA_SM90)"
	.elftype	@"ET_EXEC"


//--------------------- .nv.info                  --------------------------
	.section	.nv.info,"",@"SHT_CUDA_INFO"
	.align	4


	//----- nvinfo : EIATTR_REGCOUNT
	.align		4
        /*0000*/ 	.byte	0x04, 0x2f
        /*0002*/ 	.short	(.L_1 - .L_0)
	.align		4
.L_0:
        /*0004*/ 	.word	index@(triton_mm)
        /*0008*/ 	.word	0x00000040


	//----- nvinfo : EIATTR_MIN_STACK_SIZE
	.align		4
.L_1:
        /*000c*/ 	.byte	0x04, 0x12
        /*000e*/ 	.short	(.L_3 - .L_2)
	.align		4
.L_2:
        /*0010*/ 	.word	index@(triton_mm)
        /*0014*/ 	.word	0x00000000


	//----- nvinfo : EIATTR_FRAME_SIZE
	.align		4
.L_3:
        /*0018*/ 	.byte	0x04, 0x11
        /*001a*/ 	.short	(.L_5 - .L_4)
	.align		4
.L_4:
        /*001c*/ 	.word	index@(triton_mm)
        /*0020*/ 	.word	0x00000000


	//----- nvinfo : EIATTR_MIN_STACK_SIZE
	.align		4
.L_5:
        /*0024*/ 	.byte	0x04, 0x12
        /*0026*/ 	.short	(.L_7 - .L_6)
	.align		4
.L_6:
        /*0028*/ 	.word	index@(triton_mm)
        /*002c*/ 	.word	0x00000000
.L_7:


//--------------------- .nv.info.triton_mm        --------------------------
	.section	.nv.info.triton_mm,"",@"SHT_CUDA_INFO"
	.sectionflags	@""
	.align	4


	//----- nvinfo : EIATTR_CUDA_API_VERSION
	.align		4
        /*0000*/ 	.byte	0x04, 0x37
        /*0002*/ 	.short	(.L_9 - .L_8)
.L_8:
        /*0004*/ 	.word	0x0000007c


	//----- nvinfo : EIATTR_KPARAM_INFO
	.align		4
.L_9:
        /*0008*/ 	.byte	0x04, 0x17
        /*000a*/ 	.short	(.L_11 - .L_10)
.L_10:
        /*000c*/ 	.word	0x00000000
        /*0010*/ 	.short	0x0002
        /*0012*/ 	.short	0x0010
        /*0014*/ 	.byte	0x00, 0xf0, 0x21, 0x00


	//----- nvinfo : EIATTR_KPARAM_INFO
	.align		4
.L_11:
        /*0018*/ 	.byte	0x04, 0x17
        /*001a*/ 	.short	(.L_13 - .L_12)
.L_12:
        /*001c*/ 	.word	0x00000000
        /*0020*/ 	.short	0x0001
        /*0022*/ 	.short	0x0008
        /*0024*/ 	.byte	0x00, 0xf0, 0x21, 0x00


	//----- nvinfo : EIATTR_KPARAM_INFO
	.align		4
.L_13:
        /*0028*/ 	.byte	0x04, 0x17
        /*002a*/ 	.short	(.L_15 - .L_14)
.L_14:
        /*002c*/ 	.word	0x00000000
        /*0030*/ 	.short	0x0000
        /*0032*/ 	.short	0x0000
        /*0034*/ 	.byte	0x00, 0xf0, 0x21, 0x00


	//----- nvinfo : EIATTR_SPARSE_MMA_MASK
	.align		4
.L_15:
        /*0038*/ 	.byte	0x03, 0x50
        /*003a*/ 	.short	0x0000


	//----- nvinfo : EIATTR_MAXREG_COUNT
	.align		4
        /*003c*/ 	.byte	0x03, 0x1b
        /*003e*/ 	.short	0x00ff


	//----- nvinfo : EIATTR_EXIT_INSTR_OFFSETS
	.align		4
        /*0040*/ 	.byte	0x04, 0x1c
        /*0042*/ 	.short	(.L_17 - .L_16)


	//   ....[0]....
.L_16:
        /*0044*/ 	.word	0x00001560


	//   ....[1]....
        /*0048*/ 	.word	0x00001590


	//----- nvinfo : EIATTR_MAX_THREADS
	.align		4
.L_17:
        /*004c*/ 	.byte	0x04, 0x05
        /*004e*/ 	.short	(.L_19 - .L_18)
.L_18:
        /*0050*/ 	.word	0x00000100
        /*0054*/ 	.word	0x00000001
        /*0058*/ 	.word	0x00000001


	//----- nvinfo : EIATTR_CBANK_PARAM_SIZE
	.align		4
.L_19:
        /*005c*/ 	.byte	0x03, 0x19
        /*005e*/ 	.short	0x0018


	//----- nvinfo : EIATTR_PARAM_CBANK
	.align		4
        /*0060*/ 	.byte	0x04, 0x0a
        /*0062*/ 	.short	(.L_21 - .L_20)
	.align		4
.L_20:
        /*0064*/ 	.word	index@(.nv.constant0.triton_mm)
        /*0068*/ 	.short	0x0210
        /*006a*/ 	.short	0x0018


	//----- nvinfo : EIATTR_SW_WAR
	.align		4
.L_21:
        /*006c*/ 	.byte	0x04, 0x36
        /*006e*/ 	.short	(.L_23 - .L_22)
.L_22:
        /*0070*/ 	.word	0x00000008
.L_23:


//--------------------- .nv.callgraph             --------------------------
	.section	.nv.callgraph,"",@"SHT_CUDA_CALLGRAPH"
	.align	4
	.sectionentsize	8
	.align		4
        /*0000*/ 	.word	0x00000000
	.align		4
        /*0004*/ 	.word	0xffffffff
	.align		4
        /*0008*/ 	.word	0x00000000
	.align		4
        /*000c*/ 	.word	0xfffffffe
	.align		4
        /*0010*/ 	.word	0x00000000
	.align		4
        /*0014*/ 	.word	0xfffffffd
	.align		4
        /*0018*/ 	.word	0x00000000
	.align		4
        /*001c*/ 	.word	0xfffffffc


//--------------------- .text.triton_mm           --------------------------
	.section	.text.triton_mm,"ax",@progbits
	.sectionflags	@"SHF_BARRIERS=1"
	.align	128
        .global         triton_mm
        .type           triton_mm,@function
        .size           triton_mm,(.L_x_2 - triton_mm)
        .other          triton_mm,@"STO_CUDA_ENTRY STV_DEFAULT"
triton_mm:
.text.triton_mm:
[----:B------:R-:W1:Y:S08]  /*0000*/  LDC R1, c[0x0][0x28] ;  /* 0x00000a00ff017b82 */ /* 0x000e700000000800 */
[----:B------:R-:W2:Y:S01]  /*0010*/  S2UR UR9, SR_CTAID.X ;  /* 0x00000000000979c3 */ /* 0x000ea20000002500 */
[----:B------:R-:W-:Y:S01]  /*0020*/  UMOV UR10, URZ ;  /* 0x0000003f000a7c82 */ /* 0x000fe20008000000 */
[----:B------:R-:W3:Y:S01]  /*0030*/  S2R R42, SR_TID.X ;  /* 0x00000000002a7919 */ /* 0x000ee20000002100 */
[----:B------:R-:W-:Y:S01]  /*0040*/  ULDC.64 UR20, c[0x0][0x208] ;  /* 0x0000820000147ab9 */ /* 0x000fe20000000a00 */
[----:B------:R-:W-:-:S04]  /*0050*/  UMOV UR12, 0x3 ;  /* 0x00000003000c7882 */ /* 0x000fc80000000000 */
[----:B------:R-:W4:Y:S08]  /*0060*/  S2UR UR14, SR_CgaCtaId ;  /* 0x00000000000e79c3 */ /* 0x000f300000008800 */
[----:B------:R-:W5:Y:S01]  /*0070*/  LDC.64 R24, c[0x0][0x210] ;  /* 0x00008400ff187b82 */ /* 0x000f620000000a00 */
[----:B--2---:R-:W-:-:S04]  /*0080*/  UIMAD.WIDE UR4, UR9, 0x2aaaaaab, URZ ;  /* 0x2aaaaaab090478a5 */ /* 0x004fc8000f8e023f */
[----:B------:R-:W-:-:S03]  /*0090*/  USHF.R.U32.HI UR18, URZ, 0x1f, UR5 ;  /* 0x0000001f3f127899 */ /* 0x000fc60008011605 */
[----:B------:R-:W-:Y:S01]  /*00a0*/  UMOV UR4, 0xfffffff8 ;  /* 0xfffffff800047882 */ /* 0x000fe20000000000 */
[----:B------:R-:W-:Y:S01]  /*00b0*/  ULEA.HI.SX32 UR18, UR5, UR18, 0x1a ;  /* 0x0000001205127291 */ /* 0x000fe2000f8fd23f */
[C---:B---3--:R-:W-:Y:S01]  /*00c0*/  IMAD.SHL.U32 R55, R42.reuse, 0x8, RZ ;  /* 0x000000082a377824 */ /* 0x048fe200078e00ff */
[--C-:B------:R-:W-:Y:S02]  /*00d0*/  SHF.R.U32.HI R52, RZ, 0x1, R42.reuse ;  /* 0x00000001ff347819 */ /* 0x100fe4000001162a */
[----:B------:R-:W-:Y:S01]  /*00e0*/  UIMAD UR4, UR18, UR4, 0x1 ;  /* 0x00000001120474a4 */ /* 0x000fe2000f8e0204 */
[----:B------:R-:W-:Y:S01]  /*00f0*/  IMAD.SHL.U32 R19, R42, 0x4, RZ ;  /* 0x000000042a137824 */ /* 0x000fe200078e00ff */
[----:B------:R-:W-:Y:S01]  /*0100*/  UIMAD UR6, UR18, -0x180, UR9 ;  /* 0xfffffe80120678a4 */ /* 0x000fe2000f8e0209 */
[----:B------:R-:W-:Y:S01]  /*0110*/  SHF.R.U32.HI R53, RZ, 0x4, R42 ;  /* 0x00000004ff357819 */ /* 0x000fe2000001162a */
[----:B------:R-:W-:Y:S01]  /*0120*/  UISETP.LT.AND UP0, UPT, UR4, 0x8, UPT ;  /* 0x000000080400788c */ /* 0x000fe2000bf01270 */
[----:B------:R-:W-:-:S02]  /*0130*/  LOP3.LUT R54, R55, 0x38, RZ, 0xc0, !PT ;  /* 0x0000003837367812 */ /* 0x000fc400078ec0ff */
[----:B------:R-:W-:Y:S01]  /*0140*/  LOP3.LUT R52, R52, 0x38, R19, 0x48, !PT ;  /* 0x0000003834347812 */ /* 0x000fe200078e4813 */
[----:B------:R-:W-:Y:S01]  /*0150*/  USEL UR16, UR4, 0x8, UP0 ;  /* 0x0000000804107887 */ /* 0x000fe20008000000 */
[----:B------:R-:W-:Y:S01]  /*0160*/  IMAD.U32 R2, RZ, RZ, UR6 ;  /* 0x00000006ff027e24 */ /* 0x000fe2000f8e00ff */
[----:B------:R-:W-:Y:S02]  /*0170*/  SGXT.U32 R53, R53, 0x4 ;  /* 0x000000043535781a */ /* 0x000fe40000000000 */
[----:B------:R-:W-:Y:S01]  /*0180*/  ULOP3.LUT UR6, UR6, UR16, URZ, 0x3c, !UPT ;  /* 0x0000001006067292 */ /* 0x000fe2000f8e3c3f */
[----:B------:R-:W-:Y:S01]  /*0190*/  LOP3.LUT R52, R52, 0x4, R19, 0xf8, !PT ;  /* 0x0000000434347812 */ /* 0x000fe200078ef813 */
[----:B------:R-:W-:Y:S01]  /*01a0*/  ULOP3.LUT UR15, URZ, UR16, URZ, 0x33, !UPT ;  /* 0x000000103f0f7292 */ /* 0x000fe2000f8e333f */
[----:B------:R-:W-:Y:S02]  /*01b0*/  IABS R0, UR16 ;  /* 0x0000001000007c13 */ /* 0x000fe40008000000 */
[----:B------:R-:W-:Y:S01]  /*01c0*/  IABS R2, R2 ;  /* 0x0000000200027213 */ /* 0x000fe20000000000 */
[----:B------:R-:W-:Y:S01]  /*01d0*/  IMAD R52, R53, 0x40, R52 ;  /* 0x0000004035347824 */ /* 0x000fe200078e0234 */
[----:B------:R-:W-:-:S02]  /*01e0*/  R2UR UR8, R0 ;  /* 0x00000000000872ca */ /* 0x000fc400000e0000 */
[----:B------:R-:W-:Y:S02]  /*01f0*/  R2UR UR4, R2 ;  /* 0x00000000020472ca */ /* 0x000fe400000e0000 */
[--C-:B------:R-:W-:Y:S02]  /*0200*/  SHF.R.U32.HI R2, RZ, 0x3, R42.reuse ;  /* 0x00000003ff027819 */ /* 0x100fe4000001162a */
[----:B------:R-:W-:Y:S02]  /*0210*/  LOP3.LUT R19, R19, 0x3c, RZ, 0xc0, !PT ;  /* 0x0000003c13137812 */ /* 0x000fe400078ec0ff */
[--C-:B------:R-:W-:Y:S02]  /*0220*/  SHF.R.U32.HI R47, RZ, 0x4, R42.reuse ;  /* 0x00000004ff2f7819 */ /* 0x100fe4000001162a */
[----:B------:R-:W-:Y:S01]  /*0230*/  SHF.R.U32.HI R45, RZ, 0x5, R42 ;  /* 0x00000005ff2d7819 */ /* 0x000fe2000001162a */
[----:B-1---5:R-:W-:Y:S01]  /*0240*/  IMAD.WIDE.U32 R18, R19, 0x2, R24 ;  /* 0x0000000213127825 */ /* 0x022fe200078e0018 */
[----:B------:R-:W-:Y:S01]  /*0250*/  SGXT.U32 R47, R47, 0x1 ;  /* 0x000000012f2f781a */ /* 0x000fe20000000000 */
[----:B------:R-:W1:Y:S01]  /*0260*/  I2F.RP R4, UR8 ;  /* 0x0000000800047d06 */ /* 0x000e620008209400 */
[----:B------:R-:W-:-:S02]  /*0270*/  SGXT.U32 R45, R45, 0x3 ;  /* 0x000000032d2d781a */ /* 0x000fc40000000000 */
[----:B------:R-:W-:Y:S02]  /*0280*/  LOP3.LUT R46, R47, 0x7, R42, 0x78, !PT ;  /* 0x000000072f2e7812 */ /* 0x000fe400078e782a */
[C---:B------:R-:W-:Y:S01]  /*0290*/  LOP3.LUT R56, R42.reuse, 0x1f, RZ, 0xc0, !PT ;  /* 0x0000001f2a387812 */ /* 0x040fe200078ec0ff */
[----:B------:R-:W-:Y:S01]  /*02a0*/  IMAD.SHL.U32 R44, R45, 0x8, RZ ;  /* 0x000000082d2c7824 */ /* 0x000fe200078e00ff */
[----:B------:R-:W-:Y:S01]  /*02b0*/  LOP3.LUT R57, R42, 0x8, RZ, 0xc0, !PT ;  /* 0x000000082a397812 */ /* 0x000fe200078ec0ff */
[----:B------:R-:W-:Y:S01]  /*02c0*/  IMAD.SHL.U32 R46, R46, 0x8, RZ ;  /* 0x000000082e2e7824 */ /* 0x000fe200078e00ff */
[----:B-1----:R-:W1:Y:S02]  /*02d0*/  MUFU.RCP R3, R4 ;  /* 0x0000000400037308 */ /* 0x002e640000001000 */
[----:B-1----:R-:W-:-:S06]  /*02e0*/  VIADD R3, R3, 0xffffffe ;  /* 0x0ffffffe03037836 */ /* 0x002fcc0000000000 */
[----:B------:R-:W1:Y:S02]  /*02f0*/  F2I.FTZ.U32.TRUNC.NTZ R0, R3 ;  /* 0x0000000300007305 */ /* 0x000e64000021f000 */
[----:B-1----:R-:W-:Y:S02]  /*0300*/  R2UR UR11, R0 ;  /* 0x00000000000b72ca */ /* 0x002fe400000e0000 */
[----:B------:R-:W-:Y:S02]  /*0310*/  IABS R0, UR16 ;  /* 0x0000001000007c13 */ /* 0x000fe40008000000 */
[----:B------:R-:W-:-:S03]  /*0320*/  SHF.R.U32.HI R3, RZ, 0x3, R42 ;  /* 0x00000003ff037819 */ /* 0x000fc6000001162a */
[----:B------:R-:W-:Y:S01]  /*0330*/  IMAD.MOV R0, RZ, RZ, -R0 ;  /* 0x000000ffff007224 */ /* 0x000fe200078e0a00 */
[----:B------:R-:W-:-:S04]  /*0340*/  SGXT.U32 R3, R3, 0x1 ;  /* 0x000000010303781a */ /* 0x000fc80000000000 */
[----:B------:R-:W-:Y:S01]  /*0350*/  R2UR UR7, R0 ;  /* 0x00000000000772ca */ /* 0x000fe200000e0000 */
[----:B------:R-:W-:Y:S01]  /*0360*/  UIADD3 UR5, URZ, -UR11, URZ ;  /* 0x8000000b3f057290 */ /* 0x000fe2000fffe03f */
[----:B------:R-:W-:Y:S02]  /*0370*/  LOP3.LUT R5, R3, 0x6, R2, 0xf8, !PT ;  /* 0x0000000603057812 */ /* 0x000fe400078ef802 */
[----:B------:R-:W-:Y:S01]  /*0380*/  LOP3.LUT R14, R3, 0x7, R42, 0x78, !PT ;  /* 0x00000007030e7812 */ /* 0x000fe200078e782a */
[----:B------:R-:W-:Y:S02]  /*0390*/  UIMAD UR5, UR5, UR8, URZ ;  /* 0x00000008050572a4 */ /* 0x000fe4000f8e023f */
[----:B------:R-:W-:Y:S01]  /*03a0*/  IMAD.SHL.U32 R0, R5, 0x8, RZ ;  /* 0x0000000805007824 */ /* 0x000fe200078e00ff */
[----:B------:R-:W-:Y:S01]  /*03b0*/  LOP3.LUT R5, R5, 0x18, R2, 0xf8, !PT ;  /* 0x0000001805057812 */ /* 0x000fe200078ef802 */
[----:B------:R-:W-:Y:S01]  /*03c0*/  UIMAD.WIDE.U32 UR10, UR11, UR5, UR10 ;  /* 0x000000050b0a72a5 */ /* 0x000fe2000f8e000a */
[----:B------:R-:W-:-:S02]  /*03d0*/  IMAD.SHL.U32 R14, R14, 0x8, RZ ;  /* 0x000000080e0e7824 */ /* 0x000fc400078e00ff */
[----:B------:R-:W-:Y:S01]  /*03e0*/  LOP3.LUT R7, R0, 0x38, R55, 0x78, !PT ;  /* 0x0000003800077812 */ /* 0x000fe200078e7837 */
[C---:B------:R-:W-:Y:S01]  /*03f0*/  IMAD.SHL.U32 R2, R5.reuse, 0x40, RZ ;  /* 0x0000004005027824 */ /* 0x040fe200078e00ff */
[C---:B------:R-:W-:Y:S02]  /*0400*/  LOP3.LUT R0, R5.reuse, 0x40, RZ, 0xfc, !PT ;  /* 0x0000004005007812 */ /* 0x040fe400078efcff */
[----:B------:R-:W-:Y:S01]  /*0410*/  UMOV UR17, UR11 ;  /* 0x0000000b00117c82 */ /* 0x000fe20008000000 */
[C---:B------:R-:W-:Y:S01]  /*0420*/  LOP3.LUT R50, R5.reuse, 0x20, RZ, 0xfc, !PT ;  /* 0x0000002005327812 */ /* 0x040fe200078efcff */
[----:B------:R-:W-:Y:S01]  /*0430*/  UIMAD.WIDE.U32 UR10, UR17, UR4, URZ ;  /* 0x00000004110a72a5 */ /* 0x000fe2000f8e003f */
[----:B------:R-:W-:Y:S01]  /*0440*/  IMAD.SHL.U32 R0, R0, 0x40, RZ ;  /* 0x0000004000007824 */ /* 0x000fe200078e00ff */
[-C--:B------:R-:W-:Y:S02]  /*0450*/  LOP3.LUT R51, R2, R7.reuse, RZ, 0xfc, !PT ;  /* 0x0000000702337212 */ /* 0x080fe400078efcff */
[----:B------:R-:W-:Y:S01]  /*0460*/  LOP3.LUT R48, R5, 0x60, RZ, 0xfc, !PT ;  /* 0x0000006005307812 */ /* 0x000fe200078efcff */
[----:B------:R-:W-:Y:S01]  /*0470*/  IMAD.SHL.U32 R50, R50, 0x40, RZ ;  /* 0x0000004032327824 */ /* 0x000fe200078e00ff */
[-C--:B------:R-:W-:Y:S01]  /*0480*/  LOP3.LUT R49, R0, R7.reuse, RZ, 0xfc, !PT ;  /* 0x0000000700317212 */ /* 0x080fe200078efcff */
[----:B------:R-:W-:Y:S01]  /*0490*/  UMOV UR5, UR11 ;  /* 0x0000000b00057c82 */ /* 0x000fe20008000000 */
[----:B------:R-:W-:Y:S01]  /*04a0*/  IMAD.SHL.U32 R51, R51, 0x2, RZ ;  /* 0x0000000233337824 */ /* 0x000fe200078e00ff */
[----:B------:R-:W-:Y:S01]  /*04b0*/  UIMAD UR4, UR5, UR7, UR4 ;  /* 0x00000007050472a4 */ /* 0x000fe2000f8e0204 */
[----:B------:R-:W-:Y:S01]  /*04c0*/  IMAD.SHL.U32 R48, R48, 0x40, RZ ;  /* 0x0000004030307824 */ /* 0x000fe200078e00ff */
[----:B------:R-:W-:Y:S01]  /*04d0*/  LOP3.LUT R50, R50, R7, RZ, 0xfc, !PT ;  /* 0x0000000732327212 */ /* 0x000fe200078efcff */
[----:B------:R-:W-:Y:S01]  /*04e0*/  IMAD.SHL.U32 R49, R49, 0x2, RZ ;  /* 0x0000000231317824 */ /* 0x000fe200078e00ff */
[----:B------:R-:W-:-:S02]  /*04f0*/  UISETP.GT.U32.AND UP0, UPT, UR8, UR4, UPT ;  /* 0x000000040800728c */ /* 0x000fc4000bf04070 */
[----:B------:R-:W-:Y:S01]  /*0500*/  LOP3.LUT R48, R48, R7, RZ, 0xfc, !PT ;  /* 0x0000000730307212 */ /* 0x000fe200078efcff */
[----:B------:R-:W-:Y:S01]  /*0510*/  IMAD.SHL.U32 R50, R50, 0x2, RZ ;  /* 0x0000000232327824 */ /* 0x000fe200078e00ff */
[----:B------:R-:W-:Y:S01]  /*0520*/  UMOV UR10, URZ ;  /* 0x0000003f000a7c82 */ /* 0x000fe20008000000 */
[----:B------:R-:W-:Y:S02]  /*0530*/  UMOV UR11, 0xffffffc0 ;  /* 0xffffffc0000b7882 */ /* 0x000fe40000000000 */
[----:B------:R-:W-:-:S04]  /*0540*/  IMAD.SHL.U32 R48, R48, 0x2, RZ ;  /* 0x0000000230307824 */ /* 0x000fc800078e00ff */
[----:B------:R-:W-:Y:S02]  /*0550*/  @!UP0 UIADD3 UR4, UR4, -UR8, URZ ;  /* 0x8000000804048290 */ /* 0x000fe4000fffe03f */
[----:B------:R-:W-:Y:S02]  /*0560*/  @!UP0 UIADD3 UR5, UR5, 0x1, URZ ;  /* 0x0000000105058890 */ /* 0x000fe4000fffe03f */
[----:B------:R-:W-:Y:S02]  /*0570*/  UISETP.GE.U32.AND UP1, UPT, UR4, UR8, UPT ;  /* 0x000000080400728c */ /* 0x000fe4000bf26070 */
[----:B------:R-:W-:Y:S01]  /*0580*/  UISETP.GE.AND UP0, UPT, UR6, URZ, UPT ;  /* 0x0000003f0600728c */ /* 0x000fe2000bf06270 */
[----:B------:R-:W-:Y:S02]  /*0590*/  UMOV UR4, 0x400 ;  /* 0x0000040000047882 */ /* 0x000fe40000000000 */
[----:B----4-:R-:W-:-:S04]  /*05a0*/  UPRMT UR14, UR14, 0x654, UR4 ;  /* 0x000006540e0e7896 */ /* 0x010fc80008000004 */
[----:B------:R-:W-:Y:S02]  /*05b0*/  UIADD3 UR13, UR14, 0x2000, URZ ;  /* 0x000020000e0d7890 */ /* 0x000fe4000fffe03f */
[----:B------:R-:W-:Y:S01]  /*05c0*/  @UP1 UIADD3 UR5, UR5, 0x1, URZ ;  /* 0x0000000105051890 */ /* 0x000fe2000fffe03f */
[----:B------:R-:W-:Y:S01]  /*05d0*/  LEA R52, R52, UR14, 0x1 ;  /* 0x0000000e34347c11 */ /* 0x000fe2000f8e08ff */
[----:B------:R-:W-:Y:S01]  /*05e0*/  UISETP.NE.AND UP1, UPT, UR16, URZ, UPT ;  /* 0x0000003f1000728c */ /* 0x000fe2000bf25270 */
[----:B------:R-:W-:Y:S01]  /*05f0*/  VIADD R27, R51, UR14 ;  /* 0x0000000e331b7c36 */ /* 0x000fe20008000000 */
[----:B------:R-:W-:Y:S01]  /*0600*/  @!UP0 UIADD3 UR5, -UR5, URZ, URZ ;  /* 0x0000003f05058290 */ /* 0x000fe2000fffe13f */
[----:B------:R-:W-:Y:S01]  /*0610*/  VIADD R17, R50, UR14 ;  /* 0x0000000e32117c36 */ /* 0x000fe20008000000 */
[----:B------:R-:W-:Y:S01]  /*0620*/  @!PT LDS RZ, [RZ] ;  /* 0x00000000fffff984 */ /* 0x000fe20000000800 */
[----:B------:R-:W-:Y:S01]  /*0630*/  @!PT LDS RZ, [RZ] ;  /* 0x00000000fffff984 */ /* 0x000fe20000000800 */
[----:B------:R-:W-:Y:S01]  /*0640*/  @!PT LDS RZ, [RZ] ;  /* 0x00000000fffff984 */ /* 0x000fe20000000800 */
[----:B------:R-:W-:Y:S01]  /*0650*/  LDGSTS.E.LTC128B.64 [R52], desc[UR20][R18.64] ;  /* 0x0000000012347fae */ /* 0x000fe2000b921b54 */
[----:B------:R-:W-:Y:S01]  /*0660*/  VIADD R15, R49, UR14 ;  /* 0x0000000e310f7c36 */ /* 0x000fe20008000000 */
[----:B------:R-:W-:Y:S01]  /*0670*/  USEL UR6, UR15, UR5, !UP1 ;  /* 0x000000050f067287 */ /* 0x000fe2000c800000 */
[----:B------:R-:W-:Y:S01]  /*0680*/  VIADD R21, R48, UR14 ;  /* 0x0000000e30157c36 */ /* 0x000fe20008000000 */
[----:B------:R-:W0:Y:S01]  /*0690*/  LDGDEPBAR ;  /* 0x00000000000079af */ /* 0x000e220000000000 */
[----:B------:R-:W-:Y:S01]  /*06a0*/  UMOV UR4, UR14 ;  /* 0x0000000e00047c82 */ /* 0x000fe20008000000 */
[----:B------:R-:W-:Y:S01]  /*06b0*/  USHF.L.U32 UR6, UR6, 0x7, URZ ;  /* 0x0000000706067899 */ /* 0x000fe2000800063f */
[----:B------:R-:W-:-:S05]  /*06c0*/  UMOV UR5, UR13 ;  /* 0x0000000d00057c82 */ /* 0x000fca0008000000 */
[----:B------:R-:W-:Y:S01]  /*06d0*/  IMAD.U32 R6, RZ, RZ, UR6 ;  /* 0x00000006ff067e24 */ /* 0x000fe2000f8e00ff */
[----:B------:R-:W-:Y:S01]  /*06e0*/  LOP3.LUT R12, R5, UR6, RZ, 0xfc, !PT ;  /* 0x00000006050c7c12 */ /* 0x000fe2000f8efcff */
[----:B------:R-:W-:Y:S02]  /*06f0*/  IMAD.U32 R2, RZ, RZ, UR6 ;  /* 0x00000006ff027e24 */ /* 0x000fe4000f8e00ff */
[----:B------:R-:W-:Y:S01]  /*0700*/  IMAD.U32 R0, RZ, RZ, UR6 ;  /* 0x00000006ff007e24 */ /* 0x000fe2000f8e00ff */
[----:B------:R-:W-:Y:S01]  /*0710*/  LOP3.LUT R6, R6, 0x20, R5, 0xfe, !PT ;  /* 0x0000002006067812 */ /* 0x000fe200078efe05 */
[----:B------:R-:W-:Y:S01]  /*0720*/  IMAD.HI R8, R12, 0x2aaaaaab, RZ ;  /* 0x2aaaaaab0c087827 */ /* 0x000fe200078e02ff */
[----:B------:R-:W-:Y:S02]  /*0730*/  LOP3.LUT R2, R2, 0x40, R5, 0xfe, !PT ;  /* 0x0000004002027812 */ /* 0x000fe400078efe05 */
[----:B------:R-:W-:Y:S01]  /*0740*/  LOP3.LUT R0, R0, 0x60, R5, 0xfe, !PT ;  /* 0x0000006000007812 */ /* 0x000fe200078efe05 */
[----:B------:R-:W-:Y:S01]  /*0750*/  IMAD.HI R4, R6, 0x2aaaaaab, RZ ;  /* 0x2aaaaaab06047827 */ /* 0x000fe200078e02ff */
[----:B------:R-:W-:-:S03]  /*0760*/  SHF.R.U32.HI R23, RZ, 0x1f, R8 ;  /* 0x0000001fff177819 */ /* 0x000fc60000011608 */
[----:B------:R-:W-:Y:S01]  /*0770*/  IMAD.HI R10, R2, 0x2aaaaaab, RZ ;  /* 0x2aaaaaab020a7827 */ /* 0x000fe200078e02ff */
[----:B------:R-:W-:Y:S02]  /*0780*/  SHF.R.U32.HI R11, RZ, 0x1f, R4 ;  /* 0x0000001fff0b7819 */ /* 0x000fe40000011604 */
[----:B------:R-:W-:Y:S01]  /*0790*/  LEA.HI R23, R8, R23, RZ, 0x16 ;  /* 0x0000001708177211 */ /* 0x000fe200078fb0ff */
[----:B------:R-:W-:Y:S01]  /*07a0*/  IMAD.HI R8, R0, 0x2aaaaaab, RZ ;  /* 0x2aaaaaab00087827 */ /* 0x000fe200078e02ff */
[----:B------:R-:W-:Y:S02]  /*07b0*/  LEA.HI R11, R4, R11, RZ, 0x16 ;  /* 0x0000000b040b7211 */ /* 0x000fe400078fb0ff */
[----:B------:R-:W1:Y:S01]  /*07c0*/  LDC.64 R4, c[0x0][0x218] ;  /* 0x00008600ff047b82 */ /* 0x000e620000000a00 */
[----:B------:R-:W-:Y:S01]  /*07d0*/  SHF.R.U32.HI R9, RZ, 0x1f, R10 ;  /* 0x0000001fff097819 */ /* 0x000fe2000001160a */
[----:B------:R-:W-:Y:S01]  /*07e0*/  IMAD R23, R23, -0x1800, R12 ;  /* 0xffffe80017177824 */ /* 0x000fe200078e020c */
[----:B------:R-:W-:Y:S01]  /*07f0*/  SHF.R.U32.HI R7, RZ, 0x1f, R8 ;  /* 0x0000001fff077819 */ /* 0x000fe20000011608 */
[----:B------:R-:W-:Y:S01]  /*0800*/  IMAD R11, R11, -0x1800, R6 ;  /* 0xffffe8000b0b7824 */ /* 0x000fe200078e0206 */
[----:B------:R-:W-:Y:S01]  /*0810*/  LEA.HI R9, R10, R9, RZ, 0x16 ;  /* 0x000000090a097211 */ /* 0x000fe200078fb0ff */
[--C-:B------:R-:W-:Y:S01]  /*0820*/  IMAD R23, R23, 0xc00, R54.reuse ;  /* 0x00000c0017177824 */ /* 0x100fe200078e0236 */
[----:B------:R-:W-:Y:S01]  /*0830*/  LEA.HI R7, R8, R7, RZ, 0x16 ;  /* 0x0000000708077211 */ /* 0x000fe200078fb0ff */
[----:B------:R-:W-:-:S02]  /*0840*/  IMAD R6, R11, 0xc00, R54 ;  /* 0x00000c000b067824 */ /* 0x000fc400078e0236 */
[----:B------:R-:W-:Y:S02]  /*0850*/  IMAD R9, R9, -0x1800, R2 ;  /* 0xffffe80009097824 */ /* 0x000fe400078e0202 */
[----:B------:R-:W-:Y:S02]  /*0860*/  IMAD R7, R7, -0x1800, R0 ;  /* 0xffffe80007077824 */ /* 0x000fe400078e0200 */
[--C-:B------:R-:W-:Y:S02]  /*0870*/  IMAD R8, R9, 0xc00, R54.reuse ;  /* 0x00000c0009087824 */ /* 0x100fe400078e0236 */
[----:B------:R-:W-:Y:S02]  /*0880*/  IMAD R10, R7, 0xc00, R54 ;  /* 0x00000c00070a7824 */ /* 0x000fe400078e0236 */
[----:B-1----:R-:W-:-:S04]  /*0890*/  IMAD.WIDE R22, R23, 0x2, R4 ;  /* 0x0000000217167825 */ /* 0x002fc800078e0204 */
[--C-:B------:R-:W-:Y:S01]  /*08a0*/  IMAD.WIDE R6, R6, 0x2, R4.reuse ;  /* 0x0000000206067825 */ /* 0x100fe200078e0204 */
[----:B------:R-:W-:Y:S01]  /*08b0*/  LDGSTS.E.BYPASS.LTC128B.128 [R27+0x2000], desc[UR20][R22.64] ;  /* 0x02000000161b7fae */ /* 0x000fe2000b901d54 */
[----:B------:R-:W-:Y:S02]  /*08c0*/  IADD3 R38, P0, R22, 0x200, RZ ;  /* 0x0000020016267810 */ /* 0x000fe40007f1e0ff */
[--C-:B------:R-:W-:Y:S01]  /*08d0*/  IMAD.WIDE R8, R8, 0x2, R4.reuse ;  /* 0x0000000208087825 */ /* 0x100fe200078e0204 */
[----:B------:R-:W-:Y:S01]  /*08e0*/  LDGSTS.E.BYPASS.LTC128B.128 [R17+0x2000], desc[UR20][R6.64] ;  /* 0x0200000006117fae */ /* 0x000fe2000b901d54 */
[----:B------:R-:W-:Y:S02]  /*08f0*/  IADD3 R36, P1, R6, 0x200, RZ ;  /* 0x0000020006247810 */ /* 0x000fe40007f3e0ff */
[----:B------:R-:W-:Y:S01]  /*0900*/  IMAD.WIDE R10, R10, 0x2, R4 ;  /* 0x000000020a0a7825 */ /* 0x000fe200078e0204 */
[----:B------:R-:W-:Y:S01]  /*0910*/  LDGSTS.E.BYPASS.LTC128B.128 [R15+0x2000], desc[UR20][R8.64] ;  /* 0x02000000080f7fae */ /* 0x000fe2000b901d54 */
[----:B------:R-:W-:-:S02]  /*0920*/  LOP3.LUT R4, R42, 0xf, RZ, 0xc0, !PT ;  /* 0x0000000f2a047812 */ /* 0x000fc400078ec0ff */
[----:B------:R-:W-:Y:S01]  /*0930*/  IMAD.SHL.U32 R5, R47, 0x40, RZ ;  /* 0x000000402f057824 */ /* 0x000fe200078e00ff */
[----:B------:R-:W-:Y:S01]  /*0940*/  LDGSTS.E.BYPASS.LTC128B.128 [R21+0x2000], desc[UR20][R10.64] ;  /* 0x020000000a157fae */ /* 0x000fe2000b901d54 */
[----:B------:R-:W-:Y:S01]  /*0950*/  IMAD.X R39, RZ, RZ, R23, P0 ;  /* 0x000000ffff277224 */ /* 0x000fe200000e0617 */
[----:B------:R-:W-:Y:S01]  /*0960*/  IADD3 R32, P3, R10, 0x200, RZ ;  /* 0x000002000a207810 */ /* 0x000fe20007f7e0ff */
[----:B------:R-:W-:Y:S01]  /*0970*/  IMAD.SHL.U32 R13, R4, 0x40, RZ ;  /* 0x00000040040d7824 */ /* 0x000fe200078e00ff */
[----:B------:R-:W0:Y:S01]  /*0980*/  LDGDEPBAR ;  /* 0x00000000000079af */ /* 0x000e220000000000 */
[----:B------:R-:W-:Y:S01]  /*0990*/  LOP3.LUT R5, R5, R44, RZ, 0xfc, !PT ;  /* 0x0000002c05057212 */ /* 0x000fe200078efcff */
[----:B------:R-:W-:Y:S01]  /*09a0*/  IMAD.X R37, RZ, RZ, R7, P1 ;  /* 0x000000ffff257224 */ /* 0x000fe200008e0607 */
[----:B------:R-:W-:Y:S02]  /*09b0*/  BAR.SYNC.DEFER_BLOCKING 0x0 ;  /* 0x0000000000007b1d */ /* 0x000fe40000010000 */
[----:B------:R-:W-:Y:S01]  /*09c0*/  LOP3.LUT R5, R5, 0x7, R42, 0xf8, !PT ;  /* 0x0000000705057812 */ /* 0x000fe200078ef82a */
[----:B------:R-:W-:Y:S01]  /*09d0*/  IMAD.X R31, RZ, RZ, R11, P3 ;  /* 0x000000ffff1f7224 */ /* 0x000fe200018e060b */
[----:B------:R-:W-:-:S02]  /*09e0*/  LOP3.LUT R46, R46, R13, RZ, 0xfc, !PT ;  /* 0x0000000d2e2e7212 */ /* 0x000fc400078efcff */
[----:B------:R-:W-:Y:S01]  /*09f0*/  IADD3 R34, P2, R8, 0x200, RZ ;  /* 0x0000020008227810 */ /* 0x000fe20007f5e0ff */
[----:B------:R-:W-:Y:S02]  /*0a00*/  IMAD.SHL.U32 R5, R5, 0x40, RZ ;  /* 0x0000004005057824 */ /* 0x000fe400078e00ff */
[----:B------:R-:W-:Y:S02]  /*0a10*/  IMAD.SHL.U32 R46, R46, 0x2, RZ ;  /* 0x000000022e2e7824 */ /* 0x000fe400078e00ff */
[----:B------:R-:W-:Y:S01]  /*0a20*/  IMAD.X R35, RZ, RZ, R9, P2 ;  /* 0x000000ffff237224 */ /* 0x000fe200010e0609 */
[----:B------:R-:W-:-:S05]  /*0a30*/  LOP3.LUT R43, R5, R14, RZ, 0xfc, !PT ;  /* 0x0000000e052b7212 */ /* 0x000fca00078efcff */
[----:B------:R-:W-:Y:S01]  /*0a40*/  IMAD.SHL.U32 R43, R43, 0x2, RZ ;  /* 0x000000022b2b7824 */ /* 0x000fe200078e00ff */
[----:B------:R-:W-:Y:S01]  /*0a50*/  @!PT LDS RZ, [RZ] ;  /* 0x00000000fffff984 */ /* 0x000fe20000000800 */
[----:B------:R-:W-:Y:S01]  /*0a60*/  @!PT LDS RZ, [RZ] ;  /* 0x00000000fffff984 */ /* 0x000fe20000000800 */
[----:B------:R-:W-:Y:S01]  /*0a70*/  @!PT LDS RZ, [RZ] ;  /* 0x00000000fffff984 */ /* 0x000fe20000000800 */
[----:B------:R-:W-:Y:S04]  /*0a80*/  LDGSTS.E.LTC128B.64 [R52+0x800], desc[UR20][R18.64+0x80] ;  /* 0x0080008012347fae */ /* 0x000fe8000b921b54 */
[----:B------:R-:W0:Y:S04]  /*0a90*/  LDGDEPBAR ;  /* 0x00000000000079af */ /* 0x000e280000000000 */
[----:B------:R-:W-:Y:S04]  /*0aa0*/  LDGSTS.E.BYPASS.LTC128B.128 [R27+0x6000], desc[UR20][R22.64+0x80] ;  /* 0x06000080161b7fae */ /* 0x000fe8000b901d54 */
[----:B------:R-:W-:Y:S04]  /*0ab0*/  LDGSTS.E.BYPASS.LTC128B.128 [R17+0x6000], desc[UR20][R6.64+0x80] ;  /* 0x0600008006117fae */ /* 0x000fe8000b901d54 */
[----:B------:R-:W-:Y:S04]  /*0ac0*/  LDGSTS.E.BYPASS.LTC128B.128 [R15+0x6000], desc[UR20][R8.64+0x80] ;  /* 0x06000080080f7fae */ /* 0x000fe8000b901d54 */
[----:B------:R-:W-:Y:S04]  /*0ad0*/  LDGSTS.E.BYPASS.LTC128B.128 [R21+0x6000], desc[UR20][R10.64+0x80] ;  /* 0x060000800a157fae */ /* 0x000fe8000b901d54 */
[----:B------:R-:W0:Y:S01]  /*0ae0*/  LDGDEPBAR ;  /* 0x00000000000079af */ /* 0x000e220000000000 */
[----:B------:R-:W-:Y:S06]  /*0af0*/  BAR.SYNC.DEFER_BLOCKING 0x0 ;  /* 0x0000000000007b1d */ /* 0x000fec0000010000 */
        /* <DEDUP_REMOVED lines=14> */
[----:B------:R1:W-:Y:S04]  /*0be0*/  LDGSTS.E.LTC128B.64 [R52+0x1800], desc[UR20][R18.64+0x180] ;  /* 0x0180018012347fae */ /* 0x0003e8000b921b54 */
[----:B------:R-:W0:Y:S04]  /*0bf0*/  LDGDEPBAR ;  /* 0x00000000000079af */ /* 0x000e280000000000 */
[----:B------:R-:W-:Y:S04]  /*0c00*/  LDGSTS.E.BYPASS.LTC128B.128 [R27+0xe000], desc[UR20][R22.64+0x180] ;  /* 0x0e000180161b7fae */ /* 0x000fe8000b901d54 */
[----:B------:R2:W-:Y:S04]  /*0c10*/  LDGSTS.E.BYPASS.LTC128B.128 [R17+0xe000], desc[UR20][R6.64+0x180] ;  /* 0x0e00018006117fae */ /* 0x0005e8000b901d54 */
[----:B------:R3:W-:Y:S04]  /*0c20*/  LDGSTS.E.BYPASS.LTC128B.128 [R15+0xe000], desc[UR20][R8.64+0x180] ;  /* 0x0e000180080f7fae */ /* 0x0007e8000b901d54 */
[----:B------:R4:W-:Y:S04]  /*0c30*/  LDGSTS.E.BYPASS.LTC128B.128 [R21+0xe000], desc[UR20][R10.64+0x180] ;  /* 0x0e0001800a157fae */ /* 0x0009e8000b901d54 */
[----:B------:R-:W0:Y:S01]  /*0c40*/  LDGDEPBAR ;  /* 0x00000000000079af */ /* 0x000e220000000000 */
[----:B-1----:R-:W-:-:S04]  /*0c50*/  LOP3.LUT R19, R47, 0x2, RZ, 0xfc, !PT ;  /* 0x000000022f137812 */ /* 0x002fc800078efcff */
[----:B------:R-:W-:-:S05]  /*0c60*/  LOP3.LUT R30, R19, 0x7, R42, 0x78, !PT ;  /* 0x00000007131e7812 */ /* 0x000fca00078e782a */
[----:B------:R-:W-:Y:S01]  /*0c70*/  IMAD.SHL.U32 R30, R30, 0x8, RZ ;  /* 0x000000081e1e7824 */ /* 0x000fe200078e00ff */
[----:B--2---:R-:W-:Y:S02]  /*0c80*/  LOP3.LUT R17, R47, 0x4, RZ, 0xfc, !PT ;  /* 0x000000042f117812 */ /* 0x004fe400078efcff */
[----:B------:R-:W-:Y:S02]  /*0c90*/  CS2R R6, SRZ ;  /* 0x0000000000067805 */ /* 0x000fe4000001ff00 */
[----:B------:R-:W-:Y:S02]  /*0ca0*/  LOP3.LUT R30, R13, R30, RZ, 0xfc, !PT ;  /* 0x0000001e0d1e7212 */ /* 0x000fe400078efcff */
[----:B---3--:R-:W-:Y:S02]  /*0cb0*/  LOP3.LUT R15, R47, 0x6, RZ, 0xfc, !PT ;  /* 0x000000062f0f7812 */ /* 0x008fe400078efcff */
[----:B------:R-:W-:Y:S02]  /*0cc0*/  CS2R R8, SRZ ;  /* 0x0000000000087805 */ /* 0x000fe4000001ff00 */
[----:B------:R-:W-:Y:S01]  /*0cd0*/  LOP3.LUT R28, R17, 0x7, R42, 0x78, !PT ;  /* 0x00000007111c7812 */ /* 0x000fe200078e782a */
[----:B------:R-:W-:Y:S01]  /*0ce0*/  IMAD.SHL.U32 R30, R30, 0x2, RZ ;  /* 0x000000021e1e7824 */ /* 0x000fe200078e00ff */
[----:B------:R-:W-:Y:S01]  /*0cf0*/  LOP3.LUT R2, R15, 0x7, R42, 0x78, !PT ;  /* 0x000000070f027812 */ /* 0x000fe200078e782a */
[----:B------:R-:W-:-:S04]  /*0d00*/  DEPBAR.LE SB0, 0x6 ;  /* 0x000081800000791a */ /* 0x000fc80000000000 */
[----:B------:R-:W-:Y:S01]  /*0d10*/  BAR.SYNC.DEFER_BLOCKING 0x0 ;  /* 0x0000000000007b1d */ /* 0x000fe20000010000 */
[----:B------:R-:W-:Y:S01]  /*0d20*/  LOP3.LUT R15, R3, 0x2, RZ, 0xfc, !PT ;  /* 0x00000002030f7812 */ /* 0x000fe200078efcff */
[----:B------:R-:W-:Y:S01]  /*0d30*/  IMAD.SHL.U32 R28, R28, 0x8, RZ ;  /* 0x000000081c1c7824 */ /* 0x000fe200078e00ff */
[----:B----4-:R-:W-:Y:S01]  /*0d40*/  CS2R R10, SRZ ;  /* 0x00000000000a7805 */ /* 0x010fe2000001ff00 */
[----:B------:R-:W-:Y:S01]  /*0d50*/  IMAD.SHL.U32 R2, R2, 0x8, RZ ;  /* 0x0000000802027824 */ /* 0x000fe200078e00ff */
[----:B------:R-:W-:Y:S02]  /*0d60*/  LOP3.LUT R12, R15, 0x7, R42, 0x78, !PT ;  /* 0x000000070f0c7812 */ /* 0x000fe400078e782a */
[C---:B------:R-:W-:Y:S02]  /*0d70*/  LOP3.LUT R28, R13.reuse, R28, RZ, 0xfc, !PT ;  /* 0x0000001c0d1c7212 */ /* 0x040fe400078efcff */
[----:B------:R-:W-:Y:S01]  /*0d80*/  LOP3.LUT R2, R13, R2, RZ, 0xfc, !PT ;  /* 0x000000020d027212 */ /* 0x000fe200078efcff */
[----:B------:R-:W-:Y:S01]  /*0d90*/  IMAD.SHL.U32 R12, R12, 0x8, RZ ;  /* 0x000000080c0c7824 */ /* 0x000fe200078e00ff */
[C---:B------:R-:W-:Y:S01]  /*0da0*/  LOP3.LUT R13, R3.reuse, 0x4, RZ, 0xfc, !PT ;  /* 0x00000004030d7812 */ /* 0x040fe200078efcff */
[----:B------:R-:W-:Y:S01]  /*0db0*/  IMAD.SHL.U32 R28, R28, 0x2, RZ ;  /* 0x000000021c1c7824 */ /* 0x000fe200078e00ff */
[----:B------:R-:W-:Y:S01]  /*0dc0*/  LOP3.LUT R3, R3, 0x6, RZ, 0xfc, !PT ;  /* 0x0000000603037812 */ /* 0x000fe200078efcff */
[----:B------:R-:W-:Y:S01]  /*0dd0*/  IMAD.SHL.U32 R2, R2, 0x2, RZ ;  /* 0x0000000202027824 */ /* 0x000fe200078e00ff */
[----:B------:R-:W-:-:S02]  /*0de0*/  LOP3.LUT R20, R13, 0x7, R42, 0x78, !PT ;  /* 0x000000070d147812 */ /* 0x000fc400078e782a */
[----:B------:R-:W-:Y:S02]  /*0df0*/  LOP3.LUT R29, R5, R12, RZ, 0xfc, !PT ;  /* 0x0000000c051d7212 */ /* 0x000fe400078efcff */
[----:B------:R-:W-:Y:S01]  /*0e00*/  LOP3.LUT R0, R3, 0x7, R42, 0x78, !PT ;  /* 0x0000000703007812 */ /* 0x000fe200078e782a */
[----:B------:R-:W-:Y:S02]  /*0e10*/  IMAD.SHL.U32 R20, R20, 0x8, RZ ;  /* 0x0000000814147824 */ /* 0x000fe400078e00ff */
[----:B------:R-:W-:Y:S01]  /*0e20*/  IMAD.SHL.U32 R29, R29, 0x2, RZ ;  /* 0x000000021d1d7824 */ /* 0x000fe200078e00ff */
[----:B------:R1:W2:Y:S01]  /*0e30*/  LDSM.16.M88.4 R12, [R46+UR14] ;  /* 0x0000000e2e0c783b */ /* 0x0002a20008000200 */
[----:B------:R-:W-:Y:S01]  /*0e40*/  IMAD.SHL.U32 R0, R0, 0x8, RZ ;  /* 0x0000000800007824 */ /* 0x000fe200078e00ff */
[C---:B------:R-:W-:Y:S02]  /*0e50*/  LOP3.LUT R3, R5.reuse, R20, RZ, 0xfc, !PT ;  /* 0x0000001405037212 */ /* 0x040fe400078efcff */
[----:B------:R1:W3:Y:S02]  /*0e60*/  LDSM.16.M88.4 R16, [R43+UR14+0x2000] ;  /* 0x0020000e2b10783b */ /* 0x0002e40008000200 */
[----:B------:R-:W-:Y:S01]  /*0e70*/  LOP3.LUT R0, R5, R0, RZ, 0xfc, !PT ;  /* 0x0000000005007212 */ /* 0x000fe200078efcff */
[----:B------:R-:W-:-:S04]  /*0e80*/  IMAD.WIDE.U32 R4, R4, 0x8, R24 ;  /* 0x0000000804047825 */ /* 0x000fc800078e0018 */
[----:B------:R-:W-:Y:S01]  /*0e90*/  IMAD.SHL.U32 R3, R3, 0x2, RZ ;  /* 0x0000000203037824 */ /* 0x000fe200078e00ff */
[----:B------:R-:W-:Y:S01]  /*0ea0*/  IADD3 R40, P0, R4, 0x200, RZ ;  /* 0x0000020004287810 */ /* 0x000fe20007f1e0ff */
[----:B------:R-:W-:-:S04]  /*0eb0*/  IMAD.SHL.U32 R0, R0, 0x2, RZ ;  /* 0x0000000200007824 */ /* 0x000fc800078e00ff */
[----:B------:R-:W-:Y:S01]  /*0ec0*/  IMAD.X R41, RZ, RZ, R5, P0 ;  /* 0x000000ffff297224 */ /* 0x000fe200000e0605 */
[----:B-1----:R-:W-:-:S07]  /*0ed0*/  CS2R R4, SRZ ;  /* 0x0000000000047805 */ /* 0x002fce000001ff00 */
.L_x_0:
[----:B------:R-:W-:-:S01]  /*0ee0*/  LDSM.16.M88.4 R20, [R30+UR4] ;  /* 0x000000041e14783b */ /* 0x000fc20008000200 */
[----:B--23--:R-:W-:Y:S01]  /*0ef0*/  HMMA.16816.F32.BF16 R4, R12, R16, R4 ;  /* 0x000000100c04723c */ /* 0x00cfe20000041804 */
[----:B------:R-:W-:Y:S02]  /*0f00*/  UIADD3 UR11, UR11, 0x40, URZ ;  /* 0x000000400b0b7890 */ /* 0x000fe4000fffe03f */
[----:B------:R-:W2:Y:S01]  /*0f10*/  LDSM.16.M88.4 R24, [R29+UR5] ;  /* 0x000000051d18783b */ /* 0x000ea20008000200 */
[----:B------:R-:W-:Y:S02]  /*0f20*/  UIADD3 UR12, UR12, 0x1, URZ ;  /* 0x000000010c0c7890 */ /* 0x000fe4000fffe03f */
[----:B------:R-:W-:Y:S01]  /*0f30*/  HMMA.16816.F32.BF16 R8, R12, R18, R8 ;  /* 0x000000120c08723c */ /* 0x000fe20000041808 */
[----:B------:R-:W-:Y:S01]  /*0f40*/  LDSM.16.M88.4 R12, [R28+UR4] ;  /* 0x000000041c0c783b */ /* 0x000fe20008000200 */
[----:B------:R-:W-:Y:S02]  /*0f50*/  UISETP.GE.U32.AND UP1, UPT, UR11, 0xb00, UPT ;  /* 0x00000b000b00788c */ /* 0x000fe4000bf26070 */
[----:B------:R-:W-:Y:S01]  /*0f60*/  UIADD3 UR10, UR10, 0x1, URZ ;  /* 0x000000010a0a7890 */ /* 0x000fe2000fffe03f */
[----:B------:R-:W3:Y:S01]  /*0f70*/  LDSM.16.M88.4 R16, [R3+UR5] ;  /* 0x000000050310783b */ /* 0x000ee20008000200 */
[----:B------:R-:W-:Y:S02]  /*0f80*/  UISETP.GE.AND UP0, UPT, UR12, 0x4, UPT ;  /* 0x000000040c00788c */ /* 0x000fe4000bf06270 */
[----:B------:R-:W-:Y:S02]  /*0f90*/  PLOP3.LUT P0, PT, PT, PT, UP1, 0x80, 0x0 ;  /* 0x000000000000781c */ /* 0x000fe40003f0f018 */
[----:B------:R-:W-:Y:S02]  /*0fa0*/  USEL UR12, UR12, URZ, !UP0 ;  /* 0x0000003f0c0c7287 */ /* 0x000fe4000c000000 */
[----:B------:R-:W-:Y:S02]  /*0fb0*/  UISETP.GE.AND UP0, UPT, UR10, 0x4, UPT ;  /* 0x000000040a00788c */ /* 0x000fe4000bf06270 */
[----:B------:R-:W-:Y:S02]  /*0fc0*/  ULEA UR19, UR12, UR13, 0xe ;  /* 0x0000000d0c137291 */ /* 0x000fe4000f8e703f */
[----:B------:R-:W-:Y:S01]  /*0fd0*/  IMAD.U32 R33, RZ, RZ, UR12 ;  /* 0x0000000cff217e24 */ /* 0x000fe2000f8e00ff */
[----:B------:R-:W-:Y:S02]  /*0fe0*/  USEL UR10, UR10, URZ, !UP0 ;  /* 0x0000003f0a0a7287 */ /* 0x000fe4000c000000 */
[----:B------:R-:W-:Y:S01]  /*0ff0*/  UISETP.GE.U32.AND UP0, UPT, UR11, 0xbc0, UPT ;  /* 0x00000bc00b00788c */ /* 0x000fe2000bf06070 */
[----:B------:R-:W-:Y:S01]  /*1000*/  IMAD R60, R33, 0x800, R52 ;  /* 0x00000800213c7824 */ /* 0x000fe200078e0234 */
[----:B------:R-:W-:Y:S01]  /*1010*/  IADD3 R58, R50, UR19, RZ ;  /* 0x00000013323a7c10 */ /* 0x000fe2000fffe0ff */
[----:B------:R-:W-:Y:S02]  /*1020*/  VIADD R33, R51, UR19 ;  /* 0x0000001333217c36 */ /* 0x000fe40008000000 */
[----:B------:R-:W-:Y:S02]  /*1030*/  VIADD R61, R49, UR19 ;  /* 0x00000013313d7c36 */ /* 0x000fe40008000000 */
[----:B------:R-:W-:-:S01]  /*1040*/  VIADD R59, R48, UR19 ;  /* 0x00000013303b7c36 */ /* 0x000fc20008000000 */
[----:B--2---:R-:W-:Y:S06]  /*1050*/  HMMA.16816.F32.BF16 R4, R20, R24, R4 ;  /* 0x000000181404723c */ /* 0x004fec0000041804 */
[----:B------:R-:W-:Y:S01]  /*1060*/  HMMA.16816.F32.BF16 R8, R20, R26, R8 ;  /* 0x0000001a1408723c */ /* 0x000fe20000041808 */
[----:B------:R-:W-:Y:S01]  /*1070*/  LDSM.16.M88.4 R20, [R2+UR4] ;  /* 0x000000040214783b */ /* 0x000fe20008000200 */
[----:B------:R-:W-:Y:S03]  /*1080*/  ULEA UR4, UR10, UR14, 0xb ;  /* 0x0000000e0a047291 */ /* 0x000fe6000f8e583f */
[----:B------:R-:W2:Y:S01]  /*1090*/  LDSM.16.M88.4 R24, [R0+UR5] ;  /* 0x000000050018783b */ /* 0x000ea20008000200 */
[----:B------:R-:W-:Y:S01]  /*10a0*/  ULEA UR5, UR10, UR13, 0xe ;  /* 0x0000000d0a057291 */ /* 0x000fe2000f8e703f */
[----:B------:R-:W-:-:S11]  /*10b0*/  BAR.SYNC.DEFER_BLOCKING 0x0 ;  /* 0x0000000000007b1d */ /* 0x000fd60000010000 */
[----:B---3--:R-:W-:Y:S06]  /*10c0*/  HMMA.16816.F32.BF16 R4, R12, R16, R4 ;  /* 0x000000100c04723c */ /* 0x008fec0000041804 */
[----:B------:R-:W-:Y:S01]  /*10d0*/  HMMA.16816.F32.BF16 R8, R12, R18, R8 ;  /* 0x000000120c08723c */ /* 0x000fe20000041808 */
[----:B------:R-:W-:Y:S01]  /*10e0*/  @!PT LDS RZ, [RZ] ;  /* 0x00000000fffff984 */ /* 0x000fe20000000800 */
[----:B------:R-:W-:Y:S01]  /*10f0*/  @!PT LDS RZ, [RZ] ;  /* 0x00000000fffff984 */ /* 0x000fe20000000800 */
[----:B------:R-:W-:Y:S01]  /*1100*/  @!PT LDS RZ, [RZ] ;  /* 0x00000000fffff984 */ /* 0x000fe20000000800 */
[----:B------:R3:W-:Y:S04]  /*1110*/  LDGSTS.E.LTC128B.64 [R60], desc[UR20][R40.64], !P0 ;  /* 0x00000000283c7fae */ /* 0x0007e8000c121b54 */
[----:B------:R-:W0:Y:S04]  /*1120*/  LDGDEPBAR ;  /* 0x00000000000079af */ /* 0x000e280000000000 */
[----:B------:R4:W-:Y:S04]  /*1130*/  LDGSTS.E.BYPASS.LTC128B.128 [R33], desc[UR20][R38.64], !P0 ;  /* 0x0000000026217fae */ /* 0x0009e8000c101d54 */
[----:B-1----:R1:W-:Y:S05]  /*1140*/  LDGSTS.E.BYPASS.LTC128B.128 [R58], desc[UR20][R36.64], !P0 ;  /* 0x00000000243a7fae */ /* 0x0023ea000c101d54 */
[----:B--2---:R-:W-:Y:S01]  /*1150*/  HMMA.16816.F32.BF16 R4, R20, R24, R4 ;  /* 0x000000181404723c */ /* 0x004fe20000041804 */
[----:B------:R2:W-:-:S05]  /*1160*/  LDGSTS.E.BYPASS.LTC128B.128 [R61], desc[UR20][R34.64], !P0 ;  /* 0x00000000223d7fae */ /* 0x0005ca000c101d54 */
[----:B------:R-:W-:Y:S05]  /*1170*/  HMMA.16816.F32.BF16 R8, R20, R26, R8 ;  /* 0x0000001a1408723c */ /* 0x000fea0000041808 */
[----:B---3--:R-:W-:Y:S06]  /*1180*/  IADD3 R40, P1, R40, 0x80, RZ ;  /* 0x0000008028287810 */ /* 0x008fec0007f3e0ff */
[----:B------:R-:W-:Y:S02]  /*1190*/  IADD3.X R41, RZ, R41, RZ, P1, !PT ;  /* 0x00000029ff297210 */ /* 0x000fe40000ffe4ff */
[----:B----4-:R-:W-:Y:S02]  /*11a0*/  MOV R33, R31 ;  /* 0x0000001f00217202 */ /* 0x010fe40000000f00 */
[----:B------:R-:W-:Y:S02]  /*11b0*/  IADD3 R38, P2, R38, 0x80, RZ ;  /* 0x0000008026267810 */ /* 0x000fe40007f5e0ff */
[----:B-1----:R-:W-:Y:S01]  /*11c0*/  IADD3 R36, P3, R36, 0x80, RZ ;  /* 0x0000008024247810 */ /* 0x002fe20007f7e0ff */
[----:B------:R1:W-:Y:S01]  /*11d0*/  LDGSTS.E.BYPASS.LTC128B.128 [R59], desc[UR20][R32.64], !P0 ;  /* 0x00000000203b7fae */ /* 0x0003e2000c101d54 */
[----:B------:R-:W-:Y:S01]  /*11e0*/  PLOP3.LUT P0, PT, PT, PT, UP0, 0x80, 0x0 ;  /* 0x000000000000781c */ /* 0x000fe20003f0f008 */
[----:B------:R-:W-:Y:S01]  /*11f0*/  IMAD.X R39, RZ, RZ, R39, P2 ;  /* 0x000000ffff277224 */ /* 0x000fe200010e0627 */
[----:B--2---:R-:W-:Y:S01]  /*1200*/  IADD3 R34, P4, R34, 0x80, RZ ;  /* 0x0000008022227810 */ /* 0x004fe20007f9e0ff */
[----:B------:R-:W0:Y:S01]  /*1210*/  LDGDEPBAR ;  /* 0x00000000000079af */ /* 0x000e220000000000 */
[----:B------:R-:W-:Y:S03]  /*1220*/  IADD3.X R37, RZ, R37, RZ, P3, !PT ;  /* 0x00000025ff257210 */ /* 0x000fe60001ffe4ff */
[----:B------:R-:W-:Y:S01]  /*1230*/  IMAD.X R35, RZ, RZ, R35, P4 ;  /* 0x000000ffff237224 */ /* 0x000fe200020e0623 */
[----:B-1----:R-:W-:Y:S01]  /*1240*/  IADD3 R32, P5, R32, 0x80, RZ ;  /* 0x0000008020207810 */ /* 0x002fe20007fbe0ff */
[----:B------:R-:W-:Y:S04]  /*1250*/  DEPBAR.LE SB0, 0x6 ;  /* 0x000081800000791a */ /* 0x000fe80000000000 */
[----:B------:R-:W-:Y:S01]  /*1260*/  BAR.SYNC.DEFER_BLOCKING 0x0 ;  /* 0x0000000000007b1d */ /* 0x000fe20000010000 */
[----:B------:R-:W-:Y:S05]  /*1270*/  IMAD.X R31, RZ, RZ, R31, P5 ;  /* 0x000000ffff1f7224 */ /* 0x000fea00028e061f */
[----:B------:R1:W2:Y:S04]  /*1280*/  LDSM.16.M88.4 R12, [R46+UR4] ;  /* 0x000000042e0c783b */ /* 0x0002a80008000200 */
[----:B------:R1:W2:Y:S01]  /*1290*/  LDSM.16.M88.4 R16, [R43+UR5] ;  /* 0x000000052b10783b */ /* 0x0002a20008000200 */
[----:B------:R-:W-:Y:S05]  /*12a0*/  @!P0 BRA `(.L_x_0) ;  /* 0xfffffffc000c8947 */ /* 0x000fea000383ffff */
[----:B------:R-:W-:Y:S01]  /*12b0*/  IABS R0, UR9 ;  /* 0x0000000900007c13 */ /* 0x000fe20008000000 */
[----:B------:R-:W-:Y:S01]  /*12c0*/  UISETP.GE.AND UP1, UPT, UR9, URZ, UPT ;  /* 0x0000003f0900728c */ /* 0x000fe2000bf26270 */
[----:B------:R-:W-:-:S04]  /*12d0*/  DEPBAR.LE SB0, 0x0 ;  /* 0x000080000000791a */ /* 0x000fc80000000000 */
[----:B------:R-:W-:Y:S01]  /*12e0*/  R2UR UR4, R0 ;  /* 0x00000000000472ca */ /* 0x000fe200000e0000 */
[----:B------:R-:W-:Y:S01]  /*12f0*/  IMAD.SHL.U32 R3, R42, 0x2, RZ ;  /* 0x000000022a037824 */ /* 0x000fe200078e00ff */
[----:B------:R-:W-:Y:S01]  /*1300*/  SHF.R.U32.HI R56, RZ, 0x2, R56 ;  /* 0x00000002ff387819 */ /* 0x000fe20000011638 */
[----:B--2---:R-:W2:Y:S01]  /*1310*/  LDC.64 R12, c[0x0][0x220] ;  /* 0x00008800ff0c7b82 */ /* 0x004ea20000000a00 */
[----:B------:R-:W-:Y:S01]  /*1320*/  F2FP.BF16.F32.PACK_AB R4, R5, R4 ;  /* 0x000000040504723e */ /* 0x000fe200000010ff */
[----:B------:R-:W-:Y:S01]  /*1330*/  IMAD R57, R57, 0x8, R54 ;  /* 0x0000000839397824 */ /* 0x000fe200078e0236 */
[----:B------:R-:W-:Y:S01]  /*1340*/  LOP3.LUT R3, R44, 0x6, R3, 0xf8, !PT ;  /* 0x000000062c037812 */ /* 0x000fe200078ef803 */
[----:B------:R-:W-:Y:S01]  /*1350*/  IMAD.SHL.U32 R0, R45, 0x2, RZ ;  /* 0x000000022d007824 */ /* 0x000fe200078e00ff */
[----:B------:R-:W-:Y:S01]  /*1360*/  F2FP.BF16.F32.PACK_AB R6, R7, R6 ;  /* 0x000000060706723e */ /* 0x000fe200000010ff */
[----:B------:R-:W-:Y:S01]  /*1370*/  VIADD R57, R57, UR6 ;  /* 0x0000000639397c36 */ /* 0x000fe20008000000 */
[----:B------:R-:W-:Y:S01]  /*1380*/  F2FP.BF16.F32.PACK_AB R8, R9, R8 ;  /* 0x000000080908723e */ /* 0x000fe200000010ff */
[----:B------:R-:W-:Y:S01]  /*1390*/  IMAD R3, R56, 0x88, R3 ;  /* 0x0000008838037824 */ /* 0x000fe200078e0203 */
[----:B------:R-:W-:Y:S01]  /*13a0*/  F2FP.BF16.F32.PACK_AB R10, R11, R10 ;  /* 0x0000000a0b0a723e */ /* 0x000fe200000010ff */
[----:B------:R-:W-:Y:S01]  /*13b0*/  UIMAD.WIDE.U32 UR10, UR17, UR4, URZ ;  /* 0x00000004110a72a5 */ /* 0x000fe2000f8e003f */
[----:B------:R-:W-:-:S02]  /*13c0*/  LOP3.LUT R0, R0, R47, RZ, 0xfc, !PT ;  /* 0x0000002f00007212 */ /* 0x000fc400078efcff */
[----:B------:R-:W-:Y:S01]  /*13d0*/  LEA R3, R3, UR14, 0x1 ;  /* 0x0000000e03037c11 */ /* 0x000fe2000f8e08ff */
[----:B------:R-:W-:Y:S01]  /*13e0*/  BAR.SYNC.DEFER_BLOCKING 0x0 ;  /* 0x0000000000007b1d */ /* 0x000fe20000010000 */
[----:B------:R-:W-:-:S05]  /*13f0*/  LOP3.LUT R55, R55, 0x78, RZ, 0xc0, !PT ;  /* 0x0000007837377812 */ /* 0x000fca00078ec0ff */
[----:B------:R-:W-:Y:S01]  /*1400*/  UMOV UR5, UR11 ;  /* 0x0000000b00057c82 */ /* 0x000fe20008000000 */
[----:B------:R-:W-:Y:S01]  /*1410*/  IMAD R0, R0, 0x88, R55 ;  /* 0x0000008800007824 */ /* 0x000fe200078e0237 */
[----:B------:R-:W-:Y:S01]  /*1420*/  UIMAD UR4, UR5, UR7, UR4 ;  /* 0x00000007050472a4 */ /* 0x000fe2000f8e0204 */
[----:B--2---:R-:W-:-:S03]  /*1430*/  IMAD.WIDE R12, R57, 0x2, R12 ;  /* 0x00000002390c7825 */ /* 0x004fc600078e020c */
[----:B------:R-:W-:Y:S01]  /*1440*/  UISETP.GT.U32.AND UP0, UPT, UR8, UR4, UPT ;  /* 0x000000040800728c */ /* 0x000fe2000bf04070 */
[----:B------:R-:W-:-:S10]  /*1450*/  LEA R0, R0, UR14, 0x1 ;  /* 0x0000000e00007c11 */ /* 0x000fd4000f8e08ff */
[----:B------:R-:W-:Y:S01]  /*1460*/  @!UP0 UIADD3 UR4, UR4, -UR8, URZ ;  /* 0x8000000804048290 */ /* 0x000fe2000fffe03f */
[----:B------:R2:W-:Y:S03]  /*1470*/  STS [R3], R4 ;  /* 0x0000000403007388 */ /* 0x0005e60000000800 */
[----:B------:R-:W-:Y:S01]  /*1480*/  UISETP.GT.U32.AND UP0, UPT, UR8, UR4, UPT ;  /* 0x000000040800728c */ /* 0x000fe2000bf04070 */
[----:B------:R2:W-:Y:S04]  /*1490*/  STS [R3+0x880], R6 ;  /* 0x0008800603007388 */ /* 0x0005e80000000800 */
[----:B------:R2:W-:Y:S04]  /*14a0*/  STS [R3+0x80], R8 ;  /* 0x0000800803007388 */ /* 0x0005e80000000800 */
[----:B------:R2:W-:Y:S02]  /*14b0*/  STS [R3+0x900], R10 ;  /* 0x0009000a03007388 */ /* 0x0005e40000000800 */
[----:B------:R-:W-:-:S02]  /*14c0*/  @!UP0 UIADD3 UR4, UR4, -UR8, URZ ;  /* 0x8000000804048290 */ /* 0x000fc4000fffe03f */
[----:B------:R-:W-:Y:S02]  /*14d0*/  UISETP.NE.AND UP0, UPT, UR16, URZ, UPT ;  /* 0x0000003f1000728c */ /* 0x000fe4000bf05270 */
[----:B------:R-:W-:-:S04]  /*14e0*/  @!UP1 UIADD3 UR4, -UR4, URZ, URZ ;  /* 0x0000003f04049290 */ /* 0x000fc8000fffe13f */
[----:B------:R-:W-:-:S04]  /*14f0*/  USEL UR4, UR15, UR4, !UP0 ;  /* 0x000000040f047287 */ /* 0x000fc8000c000000 */
[----:B------:R-:W-:-:S04]  /*1500*/  ULEA UR4, UR18, UR4, 0x3 ;  /* 0x0000000412047291 */ /* 0x000fc8000f8e183f */
[----:B------:R-:W-:-:S06]  /*1510*/  USHF.L.U32 UR4, UR4, 0x4, URZ ;  /* 0x0000000404047899 */ /* 0x000fcc000800063f */
[----:B------:R-:W-:Y:S01]  /*1520*/  LOP3.LUT R53, R53, UR4, RZ, 0xfc, !PT ;  /* 0x0000000435357c12 */ /* 0x000fe2000f8efcff */
[----:B------:R-:W-:Y:S03]  /*1530*/  BAR.SYNC.DEFER_BLOCKING 0x0 ;  /* 0x0000000000007b1d */ /* 0x000fe60000010000 */
[----:B------:R-:W-:-:S04]  /*1540*/  ISETP.GE.AND P0, PT, R53, 0x1, PT ;  /* 0x000000013500780c */ /* 0x000fc80003f06270 */
[----:B------:R-:W-:-:S13]  /*1550*/  ISETP.LT.AND P0, PT, R57, 0x1800, !P0 ;  /* 0x000018003900780c */ /* 0x000fda0004701270 */
[----:B--2---:R-:W-:Y:S05]  /*1560*/  @!P0 EXIT ;  /* 0x000000000000894d */ /* 0x004fea0003800000 */
[----:B------:R-:W1:Y:S04]  /*1570*/  LDS.128 R4, [R0] ;  /* 0x0000000000047984 */ /* 0x000e680000000c00 */
[----:B-1----:R-:W-:Y:S01]  /*1580*/  STG.E.128 desc[UR20][R12.64], R4 ;  /* 0x000000040c007986 */ /* 0x002fe2000c101d14 */
[----:B------:R-:W-:Y:S05]  /*1590*/  EXIT ;  /* 0x000000000000794d */ /* 0x000fea0003800000 */
.L_x_1:
[----:B------:R-:W-:-:S00]  /*15a0*/  BRA `(.L_x_1) ;  /* 0xfffffffc00fc7947 */ /* 0x000fc0000383ffff */
[----:B------:R-:W-:-:S00]  /*15b0*/  NOP ;  /* 0x0000000000007918 */ /* 0x000fc00000000000 */
        /* <DEDUP_REMOVED lines=12> */
.L_x_2:


//--------------------- .nv.shared.triton_mm      --------------------------
	.section	.nv.shared.triton_mm,"aw",@nobits
	.sectionflags	@""
	.align	16
	.zero		1024


//--------------------- .nv.constant0.triton_mm   --------------------------
	.section	.nv.constant0.triton_mm,"a",@progbits
	.sectionflags	@""
	.align	4
.nv.constant0.triton_mm:
	.zero		552
